	.headerflags	@"EF_CUDA_TEXMODE_UNIFIED EF_CUDA_64BIT_ADDRESS EF_CUDA_ACCELERATORS EF_CUDA_SM90 EF_CUDA_VIRTUAL_SM(EF_CUDA_SM90)"
	.elftype	@"ET_EXEC"


//--------------------- .nv.info                  --------------------------
	.section	.nv.info,"",@"SHT_CUDA_INFO"
	.align	4


	//----- nvinfo : EIATTR_REGCOUNT
	.align		4
        /*0000*/ 	.byte	0x04, 0x2f
        /*0002*/ 	.short	(.L_3 - .L_2)
	.align		4
.L_2:
        /*0004*/ 	.word	index@(triton_poi_fused__native_batch_norm_legit_no_training_relu_34)
        /*0008*/ 	.word	0x00000012


	//----- nvinfo : EIATTR_MIN_STACK_SIZE
	.align		4
.L_3:
        /*000c*/ 	.byte	0x04, 0x12
        /*000e*/ 	.short	(.L_5 - .L_4)
	.align		4
.L_4:
        /*0010*/ 	.word	index@(triton_poi_fused__native_batch_norm_legit_no_training_relu_34)
        /*0014*/ 	.word	0x00000000


	//----- nvinfo : EIATTR_FRAME_SIZE
	.align		4
.L_5:
        /*0018*/ 	.byte	0x04, 0x11
        /*001a*/ 	.short	(.L_7 - .L_6)
	.align		4
.L_6:
        /*001c*/ 	.word	index@(triton_poi_fused__native_batch_norm_legit_no_training_relu_34)
        /*0020*/ 	.word	0x00000000


	//----- nvinfo : EIATTR_MIN_STACK_SIZE
	.align		4
.L_7:
        /*0024*/ 	.byte	0x04, 0x12
        /*0026*/ 	.short	(.L_9 - .L_8)
	.align		4
.L_8:
        /*0028*/ 	.word	index@(triton_poi_fused__native_batch_norm_legit_no_training_relu_34)
        /*002c*/ 	.word	0x00000000
.L_9:


//--------------------- .nv.info.triton_poi_fused__native_batch_norm_legit_no_training_relu_34 --------------------------
	.section	.nv.info.triton_poi_fused__native_batch_norm_legit_no_training_relu_34,"",@"SHT_CUDA_INFO"
	.sectionflags	@""
	.align	4


	//----- nvinfo : EIATTR_CUDA_API_VERSION
	.align		4
        /*0000*/ 	.byte	0x04, 0x37
        /*0002*/ 	.short	(.L_11 - .L_10)
.L_10:
        /*0004*/ 	.word	0x0000007c


	//----- nvinfo : EIATTR_KPARAM_INFO
	.align		4
.L_11:
        /*0008*/ 	.byte	0x04, 0x17
        /*000a*/ 	.short	(.L_13 - .L_12)
.L_12:
        /*000c*/ 	.word	0x00000000
        /*0010*/ 	.short	0x0006
        /*0012*/ 	.short	0x0030
        /*0014*/ 	.byte	0x00, 0xf0, 0x11, 0x00


	//----- nvinfo : EIATTR_KPARAM_INFO
	.align		4
.L_13:
        /*0018*/ 	.byte	0x04, 0x17
        /*001a*/ 	.short	(.L_15 - .L_14)
.L_14:
        /*001c*/ 	.word	0x00000000
        /*0020*/ 	.short	0x0005
        /*0022*/ 	.short	0x0028
        /*0024*/ 	.byte	0x00, 0xf4, 0x21, 0x00


	//----- nvinfo : EIATTR_KPARAM_INFO
	.align		4
.L_15:
        /*0028*/ 	.byte	0x04, 0x17
        /*002a*/ 	.short	(.L_17 - .L_16)
.L_16:
        /*002c*/ 	.word	0x00000000
        /*0030*/ 	.short	0x0004
        /*0032*/ 	.short	0x0020
        /*0034*/ 	.byte	0x00, 0xf4, 0x21, 0x00


	//----- nvinfo : EIATTR_KPARAM_INFO
	.align		4
.L_17:
        /*0038*/ 	.byte	0x04, 0x17
        /*003a*/ 	.short	(.L_19 - .L_18)
.L_18:
        /*003c*/ 	.word	0x00000000
        /*0040*/ 	.short	0x0003
        /*0042*/ 	.short	0x0018
        /*0044*/ 	.byte	0x00, 0xf4, 0x21, 0x00


	//----- nvinfo : EIATTR_KPARAM_INFO
	.align		4
.L_19:
        /*0048*/ 	.byte	0x04, 0x17
        /*004a*/ 	.short	(.L_21 - .L_20)
.L_20:
        /*004c*/ 	.word	0x00000000
        /*0050*/ 	.short	0x0002
        /*0052*/ 	.short	0x0010
        /*0054*/ 	.byte	0x00, 0xf4, 0x21, 0x00


	//----- nvinfo : EIATTR_KPARAM_INFO
	.align		4
.L_21:
        /*0058*/ 	.byte	0x04, 0x17
        /*005a*/ 	.short	(.L_23 - .L_22)
.L_22:
        /*005c*/ 	.word	0x00000000
        /*0060*/ 	.short	0x0001
        /*0062*/ 	.short	0x0008
        /*0064*/ 	.byte	0x00, 0xf4, 0x21, 0x00


	//----- nvinfo : EIATTR_KPARAM_INFO
	.align		4
.L_23:
        /*0068*/ 	.byte	0x04, 0x17
        /*006a*/ 	.short	(.L_25 - .L_24)
.L_24:
        /*006c*/ 	.word	0x00000000
        /*0070*/ 	.short	0x0000
        /*0072*/ 	.short	0x0000
        /*0074*/ 	.byte	0x00, 0xf4, 0x21, 0x00


	//----- nvinfo : EIATTR_SPARSE_MMA_MASK
	.align		4
.L_25:
        /*0078*/ 	.byte	0x03, 0x50
        /*007a*/ 	.short	0x0000


	//----- nvinfo : EIATTR_MAXREG_COUNT
	.align		4
        /*007c*/ 	.byte	0x03, 0x1b
        /*007e*/ 	.short	0x00ff


	//----- nvinfo : EIATTR_EXIT_INSTR_OFFSETS
	.align		4
        /*0080*/ 	.byte	0x04, 0x1c
        /*0082*/ 	.short	(.L_27 - .L_26)


	//   ....[0]....
.L_26:
        /*0084*/ 	.word	0x000003d0


	//----- nvinfo : EIATTR_REQNTID
	.align		4
.L_27:
        /*0088*/ 	.byte	0x04, 0x10
        /*008a*/ 	.short	(.L_29 - .L_28)
.L_28:
        /*008c*/ 	.word	0x00000080
        /*0090*/ 	.word	0x00000001
        /*0094*/ 	.word	0x00000001


	//----- nvinfo : EIATTR_CBANK_PARAM_SIZE
	.align		4
.L_29:
        /*0098*/ 	.byte	0x03, 0x19
        /*009a*/ 	.short	0x0034


	//----- nvinfo : EIATTR_PARAM_CBANK
	.align		4
        /*009c*/ 	.byte	0x04, 0x0a
        /*009e*/ 	.short	(.L_31 - .L_30)
	.align		4
.L_30:
        /*00a0*/ 	.word	index@(.nv.constant0.triton_poi_fused__native_batch_norm_legit_no_training_relu_34)
        /*00a4*/ 	.short	0x0210
        /*00a6*/ 	.short	0x0034


	//----- nvinfo : EIATTR_SW_WAR
	.align		4
.L_31:
        /*00a8*/ 	.byte	0x04, 0x36
        /*00aa*/ 	.short	(.L_33 - .L_32)
.L_32:
        /*00ac*/ 	.word	0x00000008
.L_33:


//--------------------- .nv.callgraph             --------------------------
	.section	.nv.callgraph,"",@"SHT_CUDA_CALLGRAPH"
	.align	4
	.sectionentsize	8
	.align		4
        /*0000*/ 	.word	0x00000000
	.align		4
        /*0004*/ 	.word	0xffffffff
	.align		4
        /*0008*/ 	.word	0x00000000
	.align		4
        /*000c*/ 	.word	0xfffffffe
	.align		4
        /*0010*/ 	.word	0x00000000
	.align		4
        /*0014*/ 	.word	0xfffffffd
	.align		4
        /*0018*/ 	.word	0x00000000
	.align		4
        /*001c*/ 	.word	0xfffffffc


//--------------------- .nv.constant4             --------------------------
	.section	.nv.constant4,"a",@progbits
	.align	8
	.align		8
.nv.constant4:
        /*0000*/ 	.dword	_$_str
	.align		8
        /*0008*/ 	.dword	_$_str_$_2


//--------------------- .text.triton_poi_fused__native_batch_norm_legit_no_training_relu_34 --------------------------
	.section	.text.triton_poi_fused__native_batch_norm_legit_no_training_relu_34,"ax",@progbits
	.align	128
        .global         triton_poi_fused__native_batch_norm_legit_no_training_relu_34
        .type           triton_poi_fused__native_batch_norm_legit_no_training_relu_34,@function
        .size           triton_poi_fused__native_batch_norm_legit_no_training_relu_34,(.L_x_1 - triton_poi_fused__native_batch_norm_legit_no_training_relu_34)
        .other          triton_poi_fused__native_batch_norm_legit_no_training_relu_34,@"STO_CUDA_ENTRY STV_DEFAULT"
triton_poi_fused__native_batch_norm_legit_no_training_relu_34:
.text.triton_poi_fused__native_batch_norm_legit_no_training_relu_34:
[----:B------:R-:W-:Y:S01]  /*0000*/  LDC R1, c[0x0][0x28] ;  /* 0x00000a00ff017b82 */ /* 0x000fe20000000800 */
[----:B------:R-:W1:Y:S07]  /*0010*/  S2R R0, SR_TID.X ;  /* 0x0000000000007919 */ /* 0x000e6e0000002100 */
[----:B------:R-:W2:Y:S01]  /*0020*/  LDC.64 R2, c[0x0][0x220] ;  /* 0x00008800ff027b82 */ /* 0x000ea20000000a00 */
[----:B------:R-:W-:Y:S01]  /*0030*/  ULDC.64 UR4, c[0x0][0x208] ;  /* 0x0000820000047ab9 */ /* 0x000fe20000000a00 */
[----:B------:R-:W3:Y:S06]  /*0040*/  S2R R7, SR_CTAID.X ;  /* 0x0000000000077919 */ /* 0x000eec0000002500 */
[----:B------:R-:W4:Y:S08]  /*0050*/  LDC.64 R8, c[0x0][0x228] ;  /* 0x00008a00ff087b82 */ /* 0x000f300000000a00 */
[----:B------:R-:W5:Y:S01]  /*0060*/  LDC.64 R10, c[0x0][0x230] ;  /* 0x00008c00ff0a7b82 */ /* 0x000f620000000a00 */
[----:B-1----:R-:W-:-:S02]  /*0070*/  SHF.L.U32 R0, R0, 0x1, RZ ;  /* 0x0000000100007819 */ /* 0x002fc400000006ff */
[----:B---3--:R-:W-:Y:S02]  /*0080*/  SHF.R.S32.HI R5, RZ, 0x17, R7 ;  /* 0x00000017ff057819 */ /* 0x008fe40000011407 */
[----:B------:R-:W-:Y:S02]  /*0090*/  LOP3.LUT R0, R0, 0xfe, RZ, 0xc0, !PT ;  /* 0x000000fe00007812 */ /* 0x000fe400078ec0ff */
[----:B------:R-:W-:Y:S02]  /*00a0*/  SGXT R5, R5, 0x1 ;  /* 0x000000010505781a */ /* 0x000fe40000000200 */
[----:B------:R-:W-:Y:S02]  /*00b0*/  LEA R0, R7, R0, 0x8 ;  /* 0x0000000007007211 */ /* 0x000fe400078e40ff */
[----:B------:R-:W1:Y:S02]  /*00c0*/  LDC.64 R6, c[0x0][0x218] ;  /* 0x00008600ff067b82 */ /* 0x000e640000000a00 */
[----:B------:R-:W-:-:S04]  /*00d0*/  LEA.HI R5, R5, R0, RZ, 0x8 ;  /* 0x0000000005057211 */ /* 0x000fc800078f40ff */
[----:B------:R-:W-:-:S04]  /*00e0*/  LOP3.LUT R5, R5, 0xffffff00, RZ, 0xc0, !PT ;  /* 0xffffff0005057812 */ /* 0x000fc800078ec0ff */
[----:B------:R-:W-:Y:S02]  /*00f0*/  IADD3 R13, R0, -R5, RZ ;  /* 0x80000005000d7210 */ /* 0x000fe40007ffe0ff */
[----:B------:R-:W3:Y:S03]  /*0100*/  LDC.64 R4, c[0x0][0x210] ;  /* 0x00008400ff047b82 */ /* 0x000ee60000000a00 */
[----:B--2---:R-:W-:-:S06]  /*0110*/  IMAD.WIDE R2, R13, 0x4, R2 ;  /* 0x000000040d027825 */ /* 0x004fcc00078e0202 */
[----:B------:R-:W2:Y:S01]  /*0120*/  LDG.E.EL.64 R2, desc[UR4][R2.64] ;  /* 0x0000000402027981 */ /* 0x000ea2000c2e1b00 */
[----:B-1----:R-:W-:-:S04]  /*0130*/  IMAD.WIDE R6, R13, 0x4, R6 ;  /* 0x000000040d067825 */ /* 0x002fc800078e0206 */
[C---:B----4-:R-:W-:Y:S02]  /*0140*/  IMAD.WIDE R8, R13.reuse, 0x4, R8 ;  /* 0x000000040d087825 */ /* 0x050fe400078e0208 */
[----:B------:R-:W4:Y:S02]  /*0150*/  LDG.E.EL.64 R6, desc[UR4][R6.64] ;  /* 0x0000000406067981 */ /* 0x000f24000c2e1b00 */
[----:B-----5:R-:W-:Y:S02]  /*0160*/  IMAD.WIDE R10, R13, 0x4, R10 ;  /* 0x000000040d0a7825 */ /* 0x020fe400078e020a */
[----:B------:R-:W5:Y:S02]  /*0170*/  LDG.E.EL.64 R8, desc[UR4][R8.64] ;  /* 0x0000000408087981 */ /* 0x000f64000c2e1b00 */
[----:B---3--:R-:W-:Y:S02]  /*0180*/  IMAD.WIDE R4, R0, 0x4, R4 ;  /* 0x0000000400047825 */ /* 0x008fe400078e0204 */
[----:B------:R-:W5:Y:S04]  /*0190*/  LDG.E.EL.64 R10, desc[UR4][R10.64] ;  /* 0x000000040a0a7981 */ /* 0x000f68000c2e1b00 */
[----:B------:R-:W4:Y:S01]  /*01a0*/  LDG.E.64 R4, desc[UR4][R4.64] ;  /* 0x0000000404047981 */ /* 0x000f22000c1e1b00 */
[----:B------:R-:W-:Y:S01]  /*01b0*/  HFMA2.MMA R14, -RZ, RZ, 1.625, 0 ;  /* 0x3e800000ff0e7435 */ /* 0x000fe200000001ff */
[----:B--2---:R-:W-:Y:S01]  /*01c0*/  FADD R2, R2, 9.9999997473787516356e-06 ;  /* 0x3727c5ac02027421 */ /* 0x004fe20000000000 */
[----:B------:R-:W-:-:S03]  /*01d0*/  FADD R3, R3, 9.9999997473787516356e-06 ;  /* 0x3727c5ac03037421 */ /* 0x000fc60000000000 */
[----:B------:R-:W1:Y:S08]  /*01e0*/  MUFU.SQRT R12, R2 ;  /* 0x00000002000c7308 */ /* 0x000e700000002000 */
[----:B------:R2:W3:Y:S01]  /*01f0*/  MUFU.SQRT R13, R3 ;  /* 0x00000003000d7308 */ /* 0x0004e20000002000 */
[C---:B-1----:R-:W-:Y:S02]  /*0200*/  FSETP.GT.AND P0, PT, R12.reuse, 8.50705917302346158658e+37, PT ;  /* 0x7e8000000c00780b */ /* 0x042fe40003f04000 */
[----:B------:R-:W-:Y:S01]  /*0210*/  FSETP.GEU.AND P2, PT, R12, 1.175494350822287508e-38, PT ;  /* 0x008000000c00780b */ /* 0x000fe20003f4e000 */
[----:B--2---:R-:W1:Y:S01]  /*0220*/  LDC.64 R2, c[0x0][0x238] ;  /* 0x00008e00ff027b82 */ /* 0x004e620000000a00 */
[----:B---3--:R-:W-:-:S02]  /*0230*/  FSETP.GT.AND P1, PT, R13, 8.50705917302346158658e+37, PT ;  /* 0x7e8000000d00780b */ /* 0x008fc40003f24000 */
[----:B------:R-:W-:-:S07]  /*0240*/  FSETP.GEU.AND P3, PT, R13, 1.175494350822287508e-38, PT ;  /* 0x008000000d00780b */ /* 0x000fce0003f6e000 */
[----:B------:R-:W-:-:S04]  /*0250*/  @P0 FMUL R12, R12, 0.25 ;  /* 0x3e8000000c0c0820 */ /* 0x000fc80000400000 */
[----:B------:R-:W-:Y:S01]  /*0260*/  @!P2 FMUL R12, R12, 16777216 ;  /* 0x4b8000000c0ca820 */ /* 0x000fe20000400000 */
[----:B------:R-:W-:-:S04]  /*0270*/  @P1 FMUL R13, R13, 0.25 ;  /* 0x3e8000000d0d1820 */ /* 0x000fc80000400000 */
[----:B------:R-:W-:Y:S01]  /*0280*/  @!P3 FMUL R13, R13, 16777216 ;  /* 0x4b8000000d0db820 */ /* 0x000fe20000400000 */
[----:B------:R-:W2:Y:S01]  /*0290*/  MUFU.RCP R12, R12 ;  /* 0x0000000c000c7308 */ /* 0x000ea20000001000 */
[----:B------:R-:W-:-:S07]  /*02a0*/  FSEL R15, R14, 1, P0 ;  /* 0x3f8000000e0f7808 */ /* 0x000fce0000000000 */
[----:B------:R-:W3:Y:S01]  /*02b0*/  MUFU.RCP R13, R13 ;  /* 0x0000000d000d7308 */ /* 0x000ee20000001000 */
[----:B------:R-:W-:Y:S01]  /*02c0*/  FSEL R14, R14, 1, P1 ;  /* 0x3f8000000e0e7808 */ /* 0x000fe20000800000 */
[----:B------:R-:W-:-:S04]  /*02d0*/  @!P2 FMUL R15, R15, 16777216 ;  /* 0x4b8000000f0fa820 */ /* 0x000fc80000400000 */
[----:B------:R-:W-:Y:S01]  /*02e0*/  @!P3 FMUL R14, R14, 16777216 ;  /* 0x4b8000000e0eb820 */ /* 0x000fe20000400000 */
[----:B----4-:R-:W-:Y:S01]  /*02f0*/  FADD R5, R5, -R7 ;  /* 0x8000000705057221 */ /* 0x010fe20000000000 */
[----:B------:R-:W-:Y:S01]  /*0300*/  FADD R4, R4, -R6 ;  /* 0x8000000604047221 */ /* 0x000fe20000000000 */
[----:B--2---:R-:W-:Y:S01]  /*0310*/  FMUL R15, R12, R15 ;  /* 0x0000000f0c0f7220 */ /* 0x004fe20000400000 */
[----:B---3--:R-:W-:-:S03]  /*0320*/  FMUL R14, R13, R14 ;  /* 0x0000000e0d0e7220 */ /* 0x008fc60000400000 */
[----:B------:R-:W-:Y:S01]  /*0330*/  FMUL R15, R4, R15 ;  /* 0x0000000f040f7220 */ /* 0x000fe20000400000 */
[----:B------:R-:W-:-:S03]  /*0340*/  FMUL R14, R5, R14 ;  /* 0x0000000e050e7220 */ /* 0x000fc60000400000 */
[----:B-----5:R-:W-:Y:S01]  /*0350*/  FFMA R8, R8, R15, R10 ;  /* 0x0000000f08087223 */ /* 0x020fe2000000000a */
[----:B------:R-:W-:-:S04]  /*0360*/  FFMA R9, R9, R14, R11 ;  /* 0x0000000e09097223 */ /* 0x000fc8000000000b */
[----:B------:R-:W-:Y:S02]  /*0370*/  FSETP.GEU.AND P0, PT, R8, RZ, PT ;  /* 0x000000ff0800720b */ /* 0x000fe40003f0e000 */
[C---:B------:R-:W-:Y:S01]  /*0380*/  FSETP.GEU.AND P1, PT, R9.reuse, RZ, PT ;  /* 0x000000ff0900720b */ /* 0x040fe20003f2e000 */
[----:B-1----:R-:W-:Y:S01]  /*0390*/  IMAD.WIDE R2, R0, 0x4, R2 ;  /* 0x0000000400027825 */ /* 0x002fe200078e0202 */
[----:B------:R-:W-:Y:S02]  /*03a0*/  FSEL R8, R8, RZ, P0 ;  /* 0x000000ff08087208 */ /* 0x000fe40000000000 */
[----:B------:R-:W-:-:S05]  /*03b0*/  FSEL R9, R9, RZ, P1 ;  /* 0x000000ff09097208 */ /* 0x000fca0000800000 */
[----:B------:R-:W-:Y:S01]  /*03c0*/  STG.E.64 desc[UR4][R2.64], R8 ;  /* 0x0000000802007986 */ /* 0x000fe2000c101b04 */
[----:B------:R-:W-:Y:S05]  /*03d0*/  EXIT ;  /* 0x000000000000794d */ /* 0x000fea0003800000 */
.L_x_0:
[----:B------:R-:W-:-:S00]  /*03e0*/  BRA `(.L_x_0) ;  /* 0xfffffffc00fc7947 */ /* 0x000fc0000383ffff */
[----:B------:R-:W-:-:S00]  /*03f0*/  NOP ;  /* 0x0000000000007918 */ /* 0x000fc00000000000 */
        /* <DEDUP_REMOVED lines=8> */
.L_x_1:


//--------------------- .nv.global.init           --------------------------
	.section	.nv.global.init,"aw",@progbits
.nv.global.init:
	.type		_$_str,@object
	.size		_$_str,(_$_str_$_2 - _$_str)
_$_str:
        /*0000*/ 	.byte	0x5f, 0x5f, 0x43, 0x55, 0x44, 0x41, 0x5f, 0x46, 0x54, 0x5a, 0x00
	.type		_$_str_$_2,@object
	.size		_$_str_$_2,(.L_1 - _$_str_$_2)
_$_str_$_2:
        /*000b*/ 	.byte	0x5f, 0x5f, 0x43, 0x55, 0x44, 0x41, 0x5f, 0x50, 0x52, 0x45, 0x43, 0x5f, 0x53, 0x51, 0x52, 0x54
        /*001b*/ 	.byte	0x00
.L_1:


//--------------------- .nv.constant0.triton_poi_fused__native_batch_norm_legit_no_training_relu_34 --------------------------
	.section	.nv.constant0.triton_poi_fused__native_batch_norm_legit_no_training_relu_34,"a",@progbits
	.sectionflags	@""
	.align	4
.nv.constant0.triton_poi_fused__native_batch_norm_legit_no_training_relu_34:
	.zero		580
